//
// Generated by NVIDIA NVVM Compiler
//
// Compiler Build ID: CL-36424714
// Cuda compilation tools, release 13.0, V13.0.88
// Based on NVVM 20.0.0
//

.version 9.0
.target sm_100
.address_size 64

	// .globl	_Z4ProdPKfPfS1_
.extern .func  (.param .b32 func_retval0) vprintf
(
	.param .b64 vprintf_param_0,
	.param .b64 vprintf_param_1
)
;
// _ZZ4ProdPKfPfS1_E3fsh has been demoted
.global .align 1 .b8 $str[19] = {116, 104, 114, 101, 97, 100, 32, 37, 100, 32, 119, 105, 116, 104, 32, 37, 102, 10};

.visible .entry _Z4ProdPKfPfS1_(
	.param .u64 .ptr .align 1 _Z4ProdPKfPfS1__param_0,
	.param .u64 .ptr .align 1 _Z4ProdPKfPfS1__param_1,
	.param .u64 .ptr .align 1 _Z4ProdPKfPfS1__param_2
)
{
	.local .align 16 .b8 	__local_depot0[16];
	.reg .b64 	%SP;
	.reg .b64 	%SPL;
	.reg .pred 	%p<2>;
	.reg .b32 	%r<10>;
	.reg .b32 	%f<7>;
	.reg .b64 	%rd<15>;
	.reg .b64 	%fd<2>;
	// demoted variable
	.shared .align 4 .b8 _ZZ4ProdPKfPfS1_E3fsh[128];
	mov.u64 	%SPL, __local_depot0;
	cvta.local.u64 	%SP, %SPL;
	ld.param.u64 	%rd2, [_Z4ProdPKfPfS1__param_0];
	ld.param.u64 	%rd3, [_Z4ProdPKfPfS1__param_1];
	ld.param.u64 	%rd1, [_Z4ProdPKfPfS1__param_2];
	cvta.to.global.u64 	%rd4, %rd2;
	cvta.to.global.u64 	%rd5, %rd3;
	ld.global.f32 	%f1, [%rd5];
	mov.u32 	%r4, %ctaid.x;
	mov.u32 	%r5, %ntid.x;
	mov.u32 	%r1, %tid.x;
	mad.lo.s32 	%r2, %r4, %r5, %r1;
	mul.wide.u32 	%rd6, %r2, 4;
	add.s64 	%rd7, %rd4, %rd6;
	ld.global.f32 	%f2, [%rd7];
	mul.f32 	%f3, %f2, 0f3FB8AA3B;
	ex2.approx.f32 	%f4, %f3;
	mul.f32 	%f5, %f1, %f4;
	shl.b32 	%r6, %r1, 2;
	mov.u32 	%r7, _ZZ4ProdPKfPfS1_E3fsh;
	add.s32 	%r3, %r7, %r6;
	st.shared.f32 	[%r3], %f5;
	bar.sync 	0;
	setp.gt.u32 	%p1, %r2, 99;
	@%p1 bra 	$L__BB0_2;
	add.u64 	%rd8, %SP, 0;
	add.u64 	%rd9, %SPL, 0;
	cvta.to.global.u64 	%rd10, %rd1;
	ld.shared.f32 	%f6, [%r3];
	add.s64 	%rd12, %rd10, %rd6;
	st.global.f32 	[%rd12], %f6;
	cvt.f64.f32 	%fd1, %f6;
	st.local.u32 	[%rd9], %r1;
	st.local.f64 	[%rd9+8], %fd1;
	mov.u64 	%rd13, $str;
	cvta.global.u64 	%rd14, %rd13;
	{ // callseq 0, 0
	.param .b64 param0;
	st.param.b64 	[param0], %rd14;
	.param .b64 param1;
	st.param.b64 	[param1], %rd8;
	.param .b32 retval0;
	call.uni (retval0), 
	vprintf, 
	(
	param0, 
	param1
	);
	ld.param.b32 	%r8, [retval0];
	} // callseq 0
$L__BB0_2:
	ret;

}


// ===== COMPILED SASS (sm_100) =====

	.target	sm_100

	.elftype	@"ET_EXEC"


//--------------------- .note.nv.tkinfo           --------------------------
	.section	.note.nv.tkinfo,"",@"SHT_NOTE"
	.sectionflags	@"SHF_NOTE_NV_TKINFO"
	.tkinfo
        /*0018*/ 	.word	0x00000002
        /*0030*/ 	.string	""
        /*0030*/ 	.string	"ptxas"
        /*0030*/ 	.string	"Cuda compilation tools, release 13.0, V13.0.88"
        /*0030*/ 	.string	"Build cuda_13.0.r13.0/compiler.36424714_0"
        /*0030*/ 	.string	"-arch sm_100 -m 64 "



//--------------------- .note.nv.cuinfo           --------------------------
	.section	.note.nv.cuinfo,"",@"SHT_NOTE"
	.sectionflags	@"SHF_NOTE_NV_CUINFO"
        /*0018*/ 	.short	0x0002
        /*001a*/ 	.short	0x0064
        /*001c*/ 	.short	0x0082
	.zero		2


//--------------------- .nv.info                  --------------------------
	.section	.nv.info,"",@"SHT_CUDA_INFO"
	.align	4


	//----- nvinfo : EIATTR_REGCOUNT
	.align		4
        /*0000*/ 	.byte	0x04, 0x2f
        /*0002*/ 	.short	(.L_2 - .L_1)
	.align		4
.L_1:
        /*0004*/ 	.word	index@(_Z4ProdPKfPfS1_)
        /*0008*/ 	.word	0x00000018


	//----- nvinfo : EIATTR_FRAME_SIZE
	.align		4
.L_2:
        /*000c*/ 	.byte	0x04, 0x11
        /*000e*/ 	.short	(.L_4 - .L_3)
	.align		4
.L_3:
        /*0010*/ 	.word	index@(_Z4ProdPKfPfS1_)
        /*0014*/ 	.word	0x00000010


	//----- nvinfo : EIATTR_MIN_STACK_SIZE
	.align		4
.L_4:
        /*0018*/ 	.byte	0x04, 0x12
        /*001a*/ 	.short	(.L_6 - .L_5)
	.align		4
.L_5:
        /*001c*/ 	.word	index@(_Z4ProdPKfPfS1_)
        /*0020*/ 	.word	0x00000010
.L_6:


//--------------------- .nv.compat                --------------------------
	.section	.nv.compat,"",@"SHT_CUDA_COMPAT_INFO"
	.align	4
        /*0000*/ 	.byte	0x02, 0x09, 0x00, 0x00, 0x02, 0x02, 0x01, 0x00, 0x02, 0x05, 0x05, 0x00, 0x03, 0x07, 0x01, 0x01
        /*0010*/ 	.byte	0x02, 0x03, 0x00, 0x00, 0x02, 0x06, 0x01, 0x00, 0x04, 0x0b, 0x08, 0x00, 0x01, 0x00, 0x00, 0x00
        /*0020*/ 	.byte	0x00, 0x00, 0x00, 0x00


//--------------------- .nv.info._Z4ProdPKfPfS1_  --------------------------
	.section	.nv.info._Z4ProdPKfPfS1_,"",@"SHT_CUDA_INFO"
	.sectionflags	@""
	.align	4


	//----- nvinfo : EIATTR_CUDA_API_VERSION
	.align		4
        /*0000*/ 	.byte	0x04, 0x37
        /*0002*/ 	.short	(.L_8 - .L_7)
.L_7:
        /*0004*/ 	.word	0x00000082


	//----- nvinfo : EIATTR_KPARAM_INFO
	.align		4
.L_8:
        /*0008*/ 	.byte	0x04, 0x17
        /*000a*/ 	.short	(.L_10 - .L_9)
.L_9:
        /*000c*/ 	.word	0x00000000
        /*0010*/ 	.short	0x0002
        /*0012*/ 	.short	0x0010
        /*0014*/ 	.byte	0x00, 0xf5, 0x21, 0x00


	//----- nvinfo : EIATTR_KPARAM_INFO
	.align		4
.L_10:
        /*0018*/ 	.byte	0x04, 0x17
        /*001a*/ 	.short	(.L_12 - .L_11)
.L_11:
        /*001c*/ 	.word	0x00000000
        /*0020*/ 	.short	0x0001
        /*0022*/ 	.short	0x0008
        /*0024*/ 	.byte	0x00, 0xf5, 0x21, 0x00


	//----- nvinfo : EIATTR_KPARAM_INFO
	.align		4
.L_12:
        /*0028*/ 	.byte	0x04, 0x17
        /*002a*/ 	.short	(.L_14 - .L_13)
.L_13:
        /*002c*/ 	.word	0x00000000
        /*0030*/ 	.short	0x0000
        /*0032*/ 	.short	0x0000
        /*0034*/ 	.byte	0x00, 0xf5, 0x21, 0x00


	//----- nvinfo : EIATTR_SPARSE_MMA_MASK
	.align		4
.L_14:
        /*0038*/ 	.byte	0x03, 0x50
        /*003a*/ 	.short	0x0000


	//----- nvinfo : EIATTR_MAXREG_COUNT
	.align		4
        /*003c*/ 	.byte	0x03, 0x1b
        /*003e*/ 	.short	0x00ff


	//----- nvinfo : EIATTR_NUM_BARRIERS
	.align		4
        /*0040*/ 	.byte	0x02, 0x4c
        /*0042*/ 	.byte	0x01
	.zero		1


	//----- nvinfo : EIATTR_EXTERNS
	.align		4
        /*0044*/ 	.byte	0x04, 0x0f
        /*0046*/ 	.short	(.L_16 - .L_15)


	//   ....[0]....
	.align		4
.L_15:
        /*0048*/ 	.word	index@(vprintf)


	//----- nvinfo : EIATTR_MERCURY_ISA_VERSION
	.align		4
.L_16:
        /*004c*/ 	.byte	0x03, 0x5f
        /*004e*/ 	.short	0x0101


	//----- nvinfo : EIATTR_VRC_CTA_INIT_COUNT
	.align		4
        /*0050*/ 	.byte	0x02, 0x4a
	.zero		1
	.zero		1


	//----- nvinfo : EIATTR_SYSCALL_OFFSETS
	.align		4
        /*0054*/ 	.byte	0x04, 0x46
        /*0056*/ 	.short	(.L_18 - .L_17)


	//   ....[0]....
.L_17:
        /*0058*/ 	.word	0x000002b0


	//----- nvinfo : EIATTR_EXIT_INSTR_OFFSETS
	.align		4
.L_18:
        /*005c*/ 	.byte	0x04, 0x1c
        /*005e*/ 	.short	(.L_20 - .L_19)


	//   ....[0]....
.L_19:
        /*0060*/ 	.word	0x000001d0


	//   ....[1]....
        /*0064*/ 	.word	0x000002c0


	//----- nvinfo : EIATTR_CRS_STACK_SIZE
	.align		4
.L_20:
        /*0068*/ 	.byte	0x04, 0x1e
        /*006a*/ 	.short	(.L_22 - .L_21)
.L_21:
        /*006c*/ 	.word	0x00000000


	//----- nvinfo : EIATTR_CBANK_PARAM_SIZE
	.align		4
.L_22:
        /*0070*/ 	.byte	0x03, 0x19
        /*0072*/ 	.short	0x0018


	//----- nvinfo : EIATTR_PARAM_CBANK
	.align		4
        /*0074*/ 	.byte	0x04, 0x0a
        /*0076*/ 	.short	(.L_24 - .L_23)
	.align		4
.L_23:
        /*0078*/ 	.word	index@(.nv.constant0._Z4ProdPKfPfS1_)
        /*007c*/ 	.short	0x0380
        /*007e*/ 	.short	0x0018


	//----- nvinfo : EIATTR_SW_WAR
	.align		4
.L_24:
        /*0080*/ 	.byte	0x04, 0x36
        /*0082*/ 	.short	(.L_26 - .L_25)
.L_25:
        /*0084*/ 	.word	0x00000008
.L_26:


//--------------------- .nv.callgraph             --------------------------
	.section	.nv.callgraph,"",@"SHT_CUDA_CALLGRAPH"
	.align	4
	.sectionentsize	8
	.align		4
        /*0000*/ 	.word	0x00000000
	.align		4
        /*0004*/ 	.word	0xffffffff
	.align		4
        /*0008*/ 	.word	index@(_Z4ProdPKfPfS1_)
	.align		4
        /*000c*/ 	.word	index@(vprintf)
	.align		4
        /*0010*/ 	.word	0x00000000
	.align		4
        /*0014*/ 	.word	0xfffffffe
	.align		4
        /*0018*/ 	.word	0x00000000
	.align		4
        /*001c*/ 	.word	0xfffffffd
	.align		4
        /*0020*/ 	.word	0x00000000
	.align		4
        /*0024*/ 	.word	0xfffffffc


//--------------------- .nv.constant4             --------------------------
	.section	.nv.constant4,"a",@progbits
	.align	8
	.align		8
.nv.constant4:
        /*0000*/ 	.dword	vprintf
	.align		8
        /*0008*/ 	.dword	$str


//--------------------- .text._Z4ProdPKfPfS1_     --------------------------
	.section	.text._Z4ProdPKfPfS1_,"ax",@progbits
	.align	128
        .global         _Z4ProdPKfPfS1_
        .type           _Z4ProdPKfPfS1_,@function
        .size           _Z4ProdPKfPfS1_,(.L_x_2 - _Z4ProdPKfPfS1_)
        .other          _Z4ProdPKfPfS1_,@"STO_CUDA_ENTRY STV_DEFAULT"
_Z4ProdPKfPfS1_:
.text._Z4ProdPKfPfS1_:
[----:B------:R-:W0:Y:S01]  /*0000*/  LDC R1, c[0x0][0x37c] ;  /* 0x0000df00ff017b82 */ /* 0x000e220000000800 */
[----:B------:R-:W1:Y:S01]  /*0010*/  S2R R12, SR_TID.X ;  /* 0x00000000000c7919 */ /* 0x000e620000002100 */
[----:B------:R-:W2:Y:S06]  /*0020*/  LDCU UR9, c[0x0][0x2fc] ;  /* 0x00005f80ff0977ac */ /* 0x000eac0008000800 */
[----:B------:R-:W1:Y:S01]  /*0030*/  S2UR UR4, SR_CTAID.X ;  /* 0x00000000000479c3 */ /* 0x000e620000002500 */
[----:B0-----:R-:W-:Y:S01]  /*0040*/  IADD3 R1, PT, PT, R1, -0x10, RZ ;  /* 0xfffffff001017810 */ /* 0x001fe20007ffe0ff */
[----:B------:R-:W0:Y:S06]  /*0050*/  LDCU.64 UR6, c[0x0][0x358] ;  /* 0x00006b00ff0677ac */ /* 0x000e2c0008000a00 */
[----:B------:R-:W1:Y:S08]  /*0060*/  LDC R11, c[0x0][0x360] ;  /* 0x0000d800ff0b7b82 */ /* 0x000e700000000800 */
[----:B------:R-:W3:Y:S01]  /*0070*/  LDC.64 R4, c[0x0][0x380] ;  /* 0x0000e000ff047b82 */ /* 0x000ee20000000a00 */
[----:B-1----:R-:W-:-:S04]  /*0080*/  IMAD R11, R11, UR4, R12 ;  /* 0x000000040b0b7c24 */ /* 0x002fc8000f8e020c */
[----:B---3--:R-:W-:-:S06]  /*0090*/  IMAD.WIDE.U32 R4, R11, 0x4, R4 ;  /* 0x000000040b047825 */ /* 0x008fcc00078e0004 */
[----:B0-----:R-:W3:Y:S01]  /*00a0*/  LDG.E R4, desc[UR6][R4.64] ;  /* 0x0000000604047981 */ /* 0x001ee2000c1e1900 */
[----:B------:R-:W0:Y:S03]  /*00b0*/  LDC.64 R2, c[0x0][0x388] ;  /* 0x0000e200ff027b82 */ /* 0x000e260000000a00 */
[----:B0-----:R-:W4:Y:S05]  /*00c0*/  LDG.E R2, desc[UR6][R2.64] ;  /* 0x0000000602027981 */ /* 0x001f2a000c1e1900 */
[----:B------:R-:W0:Y:S01]  /*00d0*/  S2UR UR5, SR_CgaCtaId ;  /* 0x00000000000579c3 */ /* 0x000e220000008800 */
[----:B------:R-:W-:Y:S01]  /*00e0*/  UMOV UR4, 0x400 ;  /* 0x0000040000047882 */ /* 0x000fe20000000000 */
[----:B------:R-:W1:Y:S02]  /*00f0*/  LDCU UR8, c[0x0][0x2f8] ;  /* 0x00005f00ff0877ac */ /* 0x000e640008000800 */
[----:B-1----:R-:W-:Y:S01]  /*0100*/  IADD3 R6, P1, PT, R1, UR8, RZ ;  /* 0x0000000801067c10 */ /* 0x002fe2000ff3e0ff */
[----:B0-----:R-:W-:-:S06]  /*0110*/  ULEA UR4, UR5, UR4, 0x18 ;  /* 0x0000000405047291 */ /* 0x001fcc000f8ec0ff */
[----:B------:R-:W-:Y:S01]  /*0120*/  LEA R0, R12, UR4, 0x2 ;  /* 0x000000040c007c11 */ /* 0x000fe2000f8e10ff */
[----:B---3--:R-:W-:-:S05]  /*0130*/  FMUL R8, R4, 1.4426950216293334961 ;  /* 0x3fb8aa3b04087820 */ /* 0x008fca0000400000 */
[----:B------:R-:W-:-:S13]  /*0140*/  FSETP.GEU.AND P0, PT, R8, -126, PT ;  /* 0xc2fc00000800780b */ /* 0x000fda0003f0e000 */
[----:B------:R-:W-:-:S04]  /*0150*/  @!P0 FMUL R8, R8, 0.5 ;  /* 0x3f00000008088820 */ /* 0x000fc80000400000 */
[----:B------:R-:W0:Y:S02]  /*0160*/  MUFU.EX2 R7, R8 ;  /* 0x0000000800077308 */ /* 0x000e240000000800 */
[----:B0-----:R-:W-:Y:S01]  /*0170*/  @!P0 FMUL R7, R7, R7 ;  /* 0x0000000707078220 */ /* 0x001fe20000400000 */
[----:B------:R-:W-:-:S03]  /*0180*/  ISETP.GT.U32.AND P0, PT, R11, 0x63, PT ;  /* 0x000000630b00780c */ /* 0x000fc60003f04070 */
[----:B----4-:R-:W-:Y:S01]  /*0190*/  FMUL R5, R2, R7 ;  /* 0x0000000702057220 */ /* 0x010fe20000400000 */
[----:B--2---:R-:W-:-:S04]  /*01a0*/  IADD3.X R7, PT, PT, RZ, UR9, RZ, P1, !PT ;  /* 0x00000009ff077c10 */ /* 0x004fc80008ffe4ff */
[----:B------:R0:W-:Y:S01]  /*01b0*/  STS [R0], R5 ;  /* 0x0000000500007388 */ /* 0x0001e20000000800 */
[----:B------:R-:W-:Y:S06]  /*01c0*/  BAR.SYNC.DEFER_BLOCKING 0x0 ;  /* 0x0000000000007b1d */ /* 0x000fec0000010000 */
[----:B------:R-:W-:Y:S05]  /*01d0*/  @P0 EXIT ;  /* 0x000000000000094d */ /* 0x000fea0003800000 */
[----:B0-----:R-:W0:Y:S01]  /*01e0*/  LDS R0, [R0] ;  /* 0x0000000000007984 */ /* 0x001e220000000800 */
[----:B------:R-:W1:Y:S01]  /*01f0*/  LDC.64 R2, c[0x0][0x390] ;  /* 0x0000e400ff027b82 */ /* 0x000e620000000a00 */
[----:B------:R-:W-:Y:S01]  /*0200*/  MOV R10, 0x0 ;  /* 0x00000000000a7802 */ /* 0x000fe20000000f00 */
[----:B------:R-:W2:Y:S01]  /*0210*/  LDCU.64 UR4, c[0x4][0x8] ;  /* 0x01000100ff0477ac */ /* 0x000ea20008000a00 */
[----:B------:R3:W-:Y:S01]  /*0220*/  STL [R1], R12 ;  /* 0x0000000c01007387 */ /* 0x0007e20000100800 */
[----:B--2---:R-:W-:Y:S02]  /*0230*/  MOV R4, UR4 ;  /* 0x0000000400047c02 */ /* 0x004fe40008000f00 */
[----:B------:R-:W-:Y:S01]  /*0240*/  MOV R5, UR5 ;  /* 0x0000000500057c02 */ /* 0x000fe20008000f00 */
[----:B-1----:R-:W-:Y:S02]  /*0250*/  IMAD.WIDE.U32 R2, R11, 0x4, R2 ;  /* 0x000000040b027825 */ /* 0x002fe400078e0002 */
[----:B------:R-:W1:Y:S01]  /*0260*/  LDC.64 R10, c[0x4][R10] ;  /* 0x010000000a0a7b82 */ /* 0x000e620000000a00 */
[----:B0-----:R-:W0:Y:S02]  /*0270*/  F2F.F64.F32 R8, R0 ;  /* 0x0000000000087310 */ /* 0x001e240000201800 */
[----:B------:R3:W-:Y:S04]  /*0280*/  STG.E desc[UR6][R2.64], R0 ;  /* 0x0000000002007986 */ /* 0x0007e8000c101906 */
[----:B0-----:R3:W-:Y:S02]  /*0290*/  STL.64 [R1+0x8], R8 ;  /* 0x0000080801007387 */ /* 0x0017e40000100a00 */
[----:B------:R-:W-:-:S07]  /*02a0*/  LEPC R20, `(.L_x_0) ;  /* 0x000000001014794e */ /* 0x000fce0000000000 */
[----:B-1-3--:R-:W-:Y:S05]  /*02b0*/  CALL.ABS.NOINC R10 ;  /* 0x000000000a007343 */ /* 0x00afea0003c00000 */
.L_x_0:
[----:B------:R-:W-:Y:S05]  /*02c0*/  EXIT ;  /* 0x000000000000794d */ /* 0x000fea0003800000 */
.L_x_1:
[----:B------:R-:W-:-:S00]  /*02d0*/  BRA `(.L_x_1) ;  /* 0xfffffffc00fc7947 */ /* 0x000fc0000383ffff */
[----:B------:R-:W-:-:S00]  /*02e0*/  NOP ;  /* 0x0000000000007918 */ /* 0x000fc00000000000 */
        /* <DEDUP_REMOVED lines=9> */
.L_x_2:


//--------------------- .nv.global.init           --------------------------
	.section	.nv.global.init,"aw",@progbits
.nv.global.init:
	.type		$str,@object
	.size		$str,(.L_0 - $str)
$str:
        /*0000*/ 	.byte	0x74, 0x68, 0x72, 0x65, 0x61, 0x64, 0x20, 0x25, 0x64, 0x20, 0x77, 0x69, 0x74, 0x68, 0x20, 0x25
        /*0010*/ 	.byte	0x66, 0x0a, 0x00
.L_0:


//--------------------- .nv.shared._Z4ProdPKfPfS1_ --------------------------
	.section	.nv.shared._Z4ProdPKfPfS1_,"aw",@nobits
	.sectionflags	@""
	.align	4
.nv.shared._Z4ProdPKfPfS1_:
	.zero		1152


//--------------------- .nv.shared.reserved.0     --------------------------
	.section	.nv.shared.reserved.0,"aw",@nobits
	.weak		__nv_reservedSMEM_offset_0_alias
	.size		__nv_reservedSMEM_offset_0_alias, 0, 64
	.other		__nv_reservedSMEM_offset_0_alias,@"STO_CUDA_RESERVED_SHARED STV_DEFAULT"
__nv_reservedSMEM_offset_0_alias:
	.zero		0
	.zero		64


//--------------------- .nv.constant0._Z4ProdPKfPfS1_ --------------------------
	.section	.nv.constant0._Z4ProdPKfPfS1_,"a",@progbits
	.sectionflags	@""
	.align	4
.nv.constant0._Z4ProdPKfPfS1_:
	.zero		920


//--------------------- SYMBOLS --------------------------

	.type		.nv.reservedSmem.offset0,@object
	.size		.nv.reservedSmem.offset0,0x4
	.type		.nv.reservedSmem.cap,@object
	.size		.nv.reservedSmem.cap,0x4
	.type		vprintf,@function
